//
// Generated by NVIDIA NVVM Compiler
//
// Compiler Build ID: CL-36424714
// Cuda compilation tools, release 13.0, V13.0.88
// Based on NVVM 20.0.0
//

.version 9.0
.target sm_100
.address_size 64

	// .globl	_Z17vector_add_kernelPKdS0_Pdi

.visible .entry _Z17vector_add_kernelPKdS0_Pdi(
	.param .u64 .ptr .align 1 _Z17vector_add_kernelPKdS0_Pdi_param_0,
	.param .u64 .ptr .align 1 _Z17vector_add_kernelPKdS0_Pdi_param_1,
	.param .u64 .ptr .align 1 _Z17vector_add_kernelPKdS0_Pdi_param_2,
	.param .u32 _Z17vector_add_kernelPKdS0_Pdi_param_3
)
{
	.reg .pred 	%p<2>;
	.reg .b32 	%r<6>;
	.reg .b64 	%rd<11>;
	.reg .b64 	%fd<4>;

	ld.param.u64 	%rd1, [_Z17vector_add_kernelPKdS0_Pdi_param_0];
	ld.param.u64 	%rd2, [_Z17vector_add_kernelPKdS0_Pdi_param_1];
	ld.param.u64 	%rd3, [_Z17vector_add_kernelPKdS0_Pdi_param_2];
	ld.param.u32 	%r2, [_Z17vector_add_kernelPKdS0_Pdi_param_3];
	mov.u32 	%r3, %ctaid.x;
	mov.u32 	%r4, %ntid.x;
	mov.u32 	%r5, %tid.x;
	mad.lo.s32 	%r1, %r3, %r4, %r5;
	setp.ge.s32 	%p1, %r1, %r2;
	@%p1 bra 	$L__BB0_2;
	cvta.to.global.u64 	%rd4, %rd1;
	cvta.to.global.u64 	%rd5, %rd2;
	cvta.to.global.u64 	%rd6, %rd3;
	mul.wide.s32 	%rd7, %r1, 8;
	add.s64 	%rd8, %rd4, %rd7;
	ld.global.f64 	%fd1, [%rd8];
	add.s64 	%rd9, %rd5, %rd7;
	ld.global.f64 	%fd2, [%rd9];
	add.f64 	%fd3, %fd1, %fd2;
	add.s64 	%rd10, %rd6, %rd7;
	st.global.f64 	[%rd10], %fd3;
$L__BB0_2:
	ret;

}


// ===== COMPILED SASS (sm_100) =====

	.target	sm_100

	.elftype	@"ET_EXEC"


//--------------------- .note.nv.tkinfo           --------------------------
	.section	.note.nv.tkinfo,"",@"SHT_NOTE"
	.sectionflags	@"SHF_NOTE_NV_TKINFO"
	.tkinfo
        /*0018*/ 	.word	0x00000002
        /*0030*/ 	.string	""
        /*0030*/ 	.string	"ptxas"
        /*0030*/ 	.string	"Cuda compilation tools, release 13.0, V13.0.88"
        /*0030*/ 	.string	"Build cuda_13.0.r13.0/compiler.36424714_0"
        /*0030*/ 	.string	"-arch sm_100 -m 64 "



//--------------------- .note.nv.cuinfo           --------------------------
	.section	.note.nv.cuinfo,"",@"SHT_NOTE"
	.sectionflags	@"SHF_NOTE_NV_CUINFO"
        /*0018*/ 	.short	0x0002
        /*001a*/ 	.short	0x0064
        /*001c*/ 	.short	0x0082
	.zero		2


//--------------------- .nv.info                  --------------------------
	.section	.nv.info,"",@"SHT_CUDA_INFO"
	.align	4


	//----- nvinfo : EIATTR_REGCOUNT
	.align		4
        /*0000*/ 	.byte	0x04, 0x2f
        /*0002*/ 	.short	(.L_1 - .L_0)
	.align		4
.L_0:
        /*0004*/ 	.word	index@(_Z17vector_add_kernelPKdS0_Pdi)
        /*0008*/ 	.word	0x0000000e


	//----- nvinfo : EIATTR_FRAME_SIZE
	.align		4
.L_1:
        /*000c*/ 	.byte	0x04, 0x11
        /*000e*/ 	.short	(.L_3 - .L_2)
	.align		4
.L_2:
        /*0010*/ 	.word	index@(_Z17vector_add_kernelPKdS0_Pdi)
        /*0014*/ 	.word	0x00000000


	//----- nvinfo : EIATTR_MIN_STACK_SIZE
	.align		4
.L_3:
        /*0018*/ 	.byte	0x04, 0x12
        /*001a*/ 	.short	(.L_5 - .L_4)
	.align		4
.L_4:
        /*001c*/ 	.word	index@(_Z17vector_add_kernelPKdS0_Pdi)
        /*0020*/ 	.word	0x00000000
.L_5:


//--------------------- .nv.compat                --------------------------
	.section	.nv.compat,"",@"SHT_CUDA_COMPAT_INFO"
	.align	4
        /*0000*/ 	.byte	0x02, 0x09, 0x00, 0x00, 0x02, 0x02, 0x01, 0x00, 0x02, 0x05, 0x05, 0x00, 0x03, 0x07, 0x01, 0x01
        /*0010*/ 	.byte	0x02, 0x03, 0x00, 0x00, 0x02, 0x06, 0x01, 0x00, 0x04, 0x0b, 0x08, 0x00, 0x01, 0x00, 0x00, 0x00
        /*0020*/ 	.byte	0x00, 0x00, 0x00, 0x00


//--------------------- .nv.info._Z17vector_add_kernelPKdS0_Pdi --------------------------
	.section	.nv.info._Z17vector_add_kernelPKdS0_Pdi,"",@"SHT_CUDA_INFO"
	.sectionflags	@""
	.align	4


	//----- nvinfo : EIATTR_CUDA_API_VERSION
	.align		4
        /*0000*/ 	.byte	0x04, 0x37
        /*0002*/ 	.short	(.L_7 - .L_6)
.L_6:
        /*0004*/ 	.word	0x00000082


	//----- nvinfo : EIATTR_KPARAM_INFO
	.align		4
.L_7:
        /*0008*/ 	.byte	0x04, 0x17
        /*000a*/ 	.short	(.L_9 - .L_8)
.L_8:
        /*000c*/ 	.word	0x00000000
        /*0010*/ 	.short	0x0003
        /*0012*/ 	.short	0x0018
        /*0014*/ 	.byte	0x00, 0xf0, 0x11, 0x00


	//----- nvinfo : EIATTR_KPARAM_INFO
	.align		4
.L_9:
        /*0018*/ 	.byte	0x04, 0x17
        /*001a*/ 	.short	(.L_11 - .L_10)
.L_10:
        /*001c*/ 	.word	0x00000000
        /*0020*/ 	.short	0x0002
        /*0022*/ 	.short	0x0010
        /*0024*/ 	.byte	0x00, 0xf5, 0x21, 0x00


	//----- nvinfo : EIATTR_KPARAM_INFO
	.align		4
.L_11:
        /*0028*/ 	.byte	0x04, 0x17
        /*002a*/ 	.short	(.L_13 - .L_12)
.L_12:
        /*002c*/ 	.word	0x00000000
        /*0030*/ 	.short	0x0001
        /*0032*/ 	.short	0x0008
        /*0034*/ 	.byte	0x00, 0xf5, 0x21, 0x00


	//----- nvinfo : EIATTR_KPARAM_INFO
	.align		4
.L_13:
        /*0038*/ 	.byte	0x04, 0x17
        /*003a*/ 	.short	(.L_15 - .L_14)
.L_14:
        /*003c*/ 	.word	0x00000000
        /*0040*/ 	.short	0x0000
        /*0042*/ 	.short	0x0000
        /*0044*/ 	.byte	0x00, 0xf5, 0x21, 0x00


	//----- nvinfo : EIATTR_SPARSE_MMA_MASK
	.align		4
.L_15:
        /*0048*/ 	.byte	0x03, 0x50
        /*004a*/ 	.short	0x0000


	//----- nvinfo : EIATTR_MAXREG_COUNT
	.align		4
        /*004c*/ 	.byte	0x03, 0x1b
        /*004e*/ 	.short	0x00ff


	//----- nvinfo : EIATTR_MERCURY_ISA_VERSION
	.align		4
        /*0050*/ 	.byte	0x03, 0x5f
        /*0052*/ 	.short	0x0101


	//----- nvinfo : EIATTR_VRC_CTA_INIT_COUNT
	.align		4
        /*0054*/ 	.byte	0x02, 0x4a
	.zero		1
	.zero		1


	//----- nvinfo : EIATTR_EXIT_INSTR_OFFSETS
	.align		4
        /*0058*/ 	.byte	0x04, 0x1c
        /*005a*/ 	.short	(.L_17 - .L_16)


	//   ....[0]....
.L_16:
        /*005c*/ 	.word	0x00000070


	//   ....[1]....
        /*0060*/ 	.word	0x00000130


	//----- nvinfo : EIATTR_CBANK_PARAM_SIZE
	.align		4
.L_17:
        /*0064*/ 	.byte	0x03, 0x19
        /*0066*/ 	.short	0x001c


	//----- nvinfo : EIATTR_PARAM_CBANK
	.align		4
        /*0068*/ 	.byte	0x04, 0x0a
        /*006a*/ 	.short	(.L_19 - .L_18)
	.align		4
.L_18:
        /*006c*/ 	.word	index@(.nv.constant0._Z17vector_add_kernelPKdS0_Pdi)
        /*0070*/ 	.short	0x0380
        /*0072*/ 	.short	0x001c


	//----- nvinfo : EIATTR_SW_WAR
	.align		4
.L_19:
        /*0074*/ 	.byte	0x04, 0x36
        /*0076*/ 	.short	(.L_21 - .L_20)
.L_20:
        /*0078*/ 	.word	0x00000008
.L_21:


//--------------------- .nv.callgraph             --------------------------
	.section	.nv.callgraph,"",@"SHT_CUDA_CALLGRAPH"
	.align	4
	.sectionentsize	8
	.align		4
        /*0000*/ 	.word	0x00000000
	.align		4
        /*0004*/ 	.word	0xffffffff
	.align		4
        /*0008*/ 	.word	0x00000000
	.align		4
        /*000c*/ 	.word	0xfffffffe
	.align		4
        /*0010*/ 	.word	0x00000000
	.align		4
        /*0014*/ 	.word	0xfffffffd
	.align		4
        /*0018*/ 	.word	0x00000000
	.align		4
        /*001c*/ 	.word	0xfffffffc


//--------------------- .text._Z17vector_add_kernelPKdS0_Pdi --------------------------
	.section	.text._Z17vector_add_kernelPKdS0_Pdi,"ax",@progbits
	.align	128
        .global         _Z17vector_add_kernelPKdS0_Pdi
        .type           _Z17vector_add_kernelPKdS0_Pdi,@function
        .size           _Z17vector_add_kernelPKdS0_Pdi,(.L_x_1 - _Z17vector_add_kernelPKdS0_Pdi)
        .other          _Z17vector_add_kernelPKdS0_Pdi,@"STO_CUDA_ENTRY STV_DEFAULT"
_Z17vector_add_kernelPKdS0_Pdi:
.text._Z17vector_add_kernelPKdS0_Pdi:
[----:B------:R-:W-:Y:S01]  /*0000*/  LDC R1, c[0x0][0x37c] ;  /* 0x0000df00ff017b82 */ /* 0x000fe20000000800 */
[----:B------:R-:W0:Y:S07]  /*0010*/  S2R R0, SR_TID.X ;  /* 0x0000000000007919 */ /* 0x000e2e0000002100 */
[----:B------:R-:W0:Y:S01]  /*0020*/  S2UR UR4, SR_CTAID.X ;  /* 0x00000000000479c3 */ /* 0x000e220000002500 */
[----:B------:R-:W1:Y:S07]  /*0030*/  LDCU UR5, c[0x0][0x398] ;  /* 0x00007300ff0577ac */ /* 0x000e6e0008000800 */
[----:B------:R-:W0:Y:S02]  /*0040*/  LDC R11, c[0x0][0x360] ;  /* 0x0000d800ff0b7b82 */ /* 0x000e240000000800 */
[----:B0-----:R-:W-:-:S05]  /*0050*/  IMAD R11, R11, UR4, R0 ;  /* 0x000000040b0b7c24 */ /* 0x001fca000f8e0200 */
[----:B-1----:R-:W-:-:S13]  /*0060*/  ISETP.GE.AND P0, PT, R11, UR5, PT ;  /* 0x000000050b007c0c */ /* 0x002fda000bf06270 */
[----:B------:R-:W-:Y:S05]  /*0070*/  @P0 EXIT ;  /* 0x000000000000094d */ /* 0x000fea0003800000 */
[----:B------:R-:W0:Y:S01]  /*0080*/  LDC.64 R2, c[0x0][0x380] ;  /* 0x0000e000ff027b82 */ /* 0x000e220000000a00 */
[----:B------:R-:W1:Y:S07]  /*0090*/  LDCU.64 UR4, c[0x0][0x358] ;  /* 0x00006b00ff0477ac */ /* 0x000e6e0008000a00 */
[----:B------:R-:W2:Y:S08]  /*00a0*/  LDC.64 R4, c[0x0][0x388] ;  /* 0x0000e200ff047b82 */ /* 0x000eb00000000a00 */
[----:B------:R-:W3:Y:S01]  /*00b0*/  LDC.64 R8, c[0x0][0x390] ;  /* 0x0000e400ff087b82 */ /* 0x000ee20000000a00 */
[----:B0-----:R-:W-:-:S06]  /*00c0*/  IMAD.WIDE R2, R11, 0x8, R2 ;  /* 0x000000080b027825 */ /* 0x001fcc00078e0202 */
[----:B-1----:R-:W4:Y:S01]  /*00d0*/  LDG.E.64 R2, desc[UR4][R2.64] ;  /* 0x0000000402027981 */ /* 0x002f22000c1e1b00 */
[----:B--2---:R-:W-:-:S06]  /*00e0*/  IMAD.WIDE R4, R11, 0x8, R4 ;  /* 0x000000080b047825 */ /* 0x004fcc00078e0204 */
[----:B------:R-:W4:Y:S01]  /*00f0*/  LDG.E.64 R4, desc[UR4][R4.64] ;  /* 0x0000000404047981 */ /* 0x000f22000c1e1b00 */
[----:B---3--:R-:W-:Y:S01]  /*0100*/  IMAD.WIDE R8, R11, 0x8, R8 ;  /* 0x000000080b087825 */ /* 0x008fe200078e0208 */
[----:B----4-:R-:W-:-:S07]  /*0110*/  DADD R6, R2, R4 ;  /* 0x0000000002067229 */ /* 0x010fce0000000004 */
[----:B------:R-:W-:Y:S01]  /*0120*/  STG.E.64 desc[UR4][R8.64], R6 ;  /* 0x0000000608007986 */ /* 0x000fe2000c101b04 */
[----:B------:R-:W-:Y:S05]  /*0130*/  EXIT ;  /* 0x000000000000794d */ /* 0x000fea0003800000 */
.L_x_0:
[----:B------:R-:W-:-:S00]  /*0140*/  BRA `(.L_x_0) ;  /* 0xfffffffc00fc7947 */ /* 0x000fc0000383ffff */
[----:B------:R-:W-:-:S00]  /*0150*/  NOP ;  /* 0x0000000000007918 */ /* 0x000fc00000000000 */
        /* <DEDUP_REMOVED lines=10> */
.L_x_1:


//--------------------- .nv.shared.reserved.0     --------------------------
	.section	.nv.shared.reserved.0,"aw",@nobits
	.weak		__nv_reservedSMEM_offset_0_alias
	.size		__nv_reservedSMEM_offset_0_alias, 0, 64
	.other		__nv_reservedSMEM_offset_0_alias,@"STO_CUDA_RESERVED_SHARED STV_DEFAULT"
__nv_reservedSMEM_offset_0_alias:
	.zero		0
	.zero		64


//--------------------- .nv.constant0._Z17vector_add_kernelPKdS0_Pdi --------------------------
	.section	.nv.constant0._Z17vector_add_kernelPKdS0_Pdi,"a",@progbits
	.sectionflags	@""
	.align	4
.nv.constant0._Z17vector_add_kernelPKdS0_Pdi:
	.zero		924


//--------------------- SYMBOLS --------------------------

	.type		.nv.reservedSmem.offset0,@object
	.size		.nv.reservedSmem.offset0,0x4
